//
// Generated by NVIDIA NVVM Compiler
//
// Compiler Build ID: CL-36424714
// Cuda compilation tools, release 13.0, V13.0.88
// Based on NVVM 20.0.0
//

.version 9.0
.target sm_100
.address_size 64

	// .globl	_Z16SimulationKernelP6uchar3PfS1_iii

.visible .entry _Z16SimulationKernelP6uchar3PfS1_iii(
	.param .u64 .ptr .align 1 _Z16SimulationKernelP6uchar3PfS1_iii_param_0,
	.param .u64 .ptr .align 1 _Z16SimulationKernelP6uchar3PfS1_iii_param_1,
	.param .u64 .ptr .align 1 _Z16SimulationKernelP6uchar3PfS1_iii_param_2,
	.param .u32 _Z16SimulationKernelP6uchar3PfS1_iii_param_3,
	.param .u32 _Z16SimulationKernelP6uchar3PfS1_iii_param_4,
	.param .u32 _Z16SimulationKernelP6uchar3PfS1_iii_param_5
)
{
	.reg .pred 	%p<2>;
	.reg .b16 	%rs<13>;
	.reg .b32 	%r<16>;
	.reg .b32 	%f<7>;
	.reg .b64 	%rd<9>;

	ld.param.u64 	%rd1, [_Z16SimulationKernelP6uchar3PfS1_iii_param_0];
	ld.param.u64 	%rd2, [_Z16SimulationKernelP6uchar3PfS1_iii_param_1];
	ld.param.u32 	%r6, [_Z16SimulationKernelP6uchar3PfS1_iii_param_4];
	ld.param.u32 	%r7, [_Z16SimulationKernelP6uchar3PfS1_iii_param_5];
	mov.u32 	%r9, %ctaid.x;
	mov.u32 	%r10, %ntid.x;
	mov.u32 	%r11, %tid.x;
	mad.lo.s32 	%r1, %r9, %r10, %r11;
	setp.gt.s32 	%p1, %r1, 799;
	mov.b16 	%rs12, 0;
	mov.b32 	%r14, 0;
	mov.u32 	%r15, %r14;
	@%p1 bra 	$L__BB0_2;
	cvta.to.global.u64 	%rd3, %rd2;
	cvt.rn.f32.s32 	%f1, %r6;
	shl.b32 	%r12, %r1, 1;
	mul.wide.s32 	%rd4, %r12, 4;
	add.s64 	%rd5, %rd3, %rd4;
	ld.global.f32 	%f2, [%rd5];
	mul.f32 	%f3, %f2, %f1;
	cvt.rzi.s32.f32 	%r15, %f3;
	cvt.rn.f32.s32 	%f4, %r7;
	ld.global.f32 	%f5, [%rd5+4];
	mul.f32 	%f6, %f5, %f4;
	cvt.rzi.s32.f32 	%r14, %f6;
	mov.b16 	%rs12, 255;
$L__BB0_2:
	mov.b16 	%rs11, 0;
	cvta.to.global.u64 	%rd6, %rd1;
	mad.lo.s32 	%r13, %r15, %r6, %r14;
	mul.wide.s32 	%rd7, %r13, 3;
	add.s64 	%rd8, %rd6, %rd7;
	st.global.u8 	[%rd8], %rs12;
	st.global.u8 	[%rd8+1], %rs11;
	st.global.u8 	[%rd8+2], %rs11;
	ret;

}


// ===== COMPILED SASS (sm_100) =====

	.target	sm_100

	.elftype	@"ET_EXEC"


//--------------------- .note.nv.tkinfo           --------------------------
	.section	.note.nv.tkinfo,"",@"SHT_NOTE"
	.sectionflags	@"SHF_NOTE_NV_TKINFO"
	.tkinfo
        /*0018*/ 	.word	0x00000002
        /*0030*/ 	.string	""
        /*0030*/ 	.string	"ptxas"
        /*0030*/ 	.string	"Cuda compilation tools, release 13.0, V13.0.88"
        /*0030*/ 	.string	"Build cuda_13.0.r13.0/compiler.36424714_0"
        /*0030*/ 	.string	"-arch sm_100 -m 64 "



//--------------------- .note.nv.cuinfo           --------------------------
	.section	.note.nv.cuinfo,"",@"SHT_NOTE"
	.sectionflags	@"SHF_NOTE_NV_CUINFO"
        /*0018*/ 	.short	0x0002
        /*001a*/ 	.short	0x0064
        /*001c*/ 	.short	0x0082
	.zero		2


//--------------------- .nv.info                  --------------------------
	.section	.nv.info,"",@"SHT_CUDA_INFO"
	.align	4


	//----- nvinfo : EIATTR_REGCOUNT
	.align		4
        /*0000*/ 	.byte	0x04, 0x2f
        /*0002*/ 	.short	(.L_1 - .L_0)
	.align		4
.L_0:
        /*0004*/ 	.word	index@(_Z16SimulationKernelP6uchar3PfS1_iii)
        /*0008*/ 	.word	0x0000000c


	//----- nvinfo : EIATTR_FRAME_SIZE
	.align		4
.L_1:
        /*000c*/ 	.byte	0x04, 0x11
        /*000e*/ 	.short	(.L_3 - .L_2)
	.align		4
.L_2:
        /*0010*/ 	.word	index@(_Z16SimulationKernelP6uchar3PfS1_iii)
        /*0014*/ 	.word	0x00000000


	//----- nvinfo : EIATTR_MIN_STACK_SIZE
	.align		4
.L_3:
        /*0018*/ 	.byte	0x04, 0x12
        /*001a*/ 	.short	(.L_5 - .L_4)
	.align		4
.L_4:
        /*001c*/ 	.word	index@(_Z16SimulationKernelP6uchar3PfS1_iii)
        /*0020*/ 	.word	0x00000000
.L_5:


//--------------------- .nv.compat                --------------------------
	.section	.nv.compat,"",@"SHT_CUDA_COMPAT_INFO"
	.align	4
        /*0000*/ 	.byte	0x02, 0x09, 0x00, 0x00, 0x02, 0x02, 0x01, 0x00, 0x02, 0x05, 0x05, 0x00, 0x03, 0x07, 0x01, 0x01
        /*0010*/ 	.byte	0x02, 0x03, 0x00, 0x00, 0x02, 0x06, 0x01, 0x00, 0x04, 0x0b, 0x08, 0x00, 0x09, 0x00, 0x00, 0x00
        /*0020*/ 	.byte	0x00, 0x00, 0x00, 0x00


//--------------------- .nv.info._Z16SimulationKernelP6uchar3PfS1_iii --------------------------
	.section	.nv.info._Z16SimulationKernelP6uchar3PfS1_iii,"",@"SHT_CUDA_INFO"
	.sectionflags	@""
	.align	4


	//----- nvinfo : EIATTR_CUDA_API_VERSION
	.align		4
        /*0000*/ 	.byte	0x04, 0x37
        /*0002*/ 	.short	(.L_7 - .L_6)
.L_6:
        /*0004*/ 	.word	0x00000082


	//----- nvinfo : EIATTR_KPARAM_INFO
	.align		4
.L_7:
        /*0008*/ 	.byte	0x04, 0x17
        /*000a*/ 	.short	(.L_9 - .L_8)
.L_8:
        /*000c*/ 	.word	0x00000000
        /*0010*/ 	.short	0x0005
        /*0012*/ 	.short	0x0020
        /*0014*/ 	.byte	0x00, 0xf0, 0x11, 0x00


	//----- nvinfo : EIATTR_KPARAM_INFO
	.align		4
.L_9:
        /*0018*/ 	.byte	0x04, 0x17
        /*001a*/ 	.short	(.L_11 - .L_10)
.L_10:
        /*001c*/ 	.word	0x00000000
        /*0020*/ 	.short	0x0004
        /*0022*/ 	.short	0x001c
        /*0024*/ 	.byte	0x00, 0xf0, 0x11, 0x00


	//----- nvinfo : EIATTR_KPARAM_INFO
	.align		4
.L_11:
        /*0028*/ 	.byte	0x04, 0x17
        /*002a*/ 	.short	(.L_13 - .L_12)
.L_12:
        /*002c*/ 	.word	0x00000000
        /*0030*/ 	.short	0x0003
        /*0032*/ 	.short	0x0018
        /*0034*/ 	.byte	0x00, 0xf0, 0x11, 0x00


	//----- nvinfo : EIATTR_KPARAM_INFO
	.align		4
.L_13:
        /*0038*/ 	.byte	0x04, 0x17
        /*003a*/ 	.short	(.L_15 - .L_14)
.L_14:
        /*003c*/ 	.word	0x00000000
        /*0040*/ 	.short	0x0002
        /*0042*/ 	.short	0x0010
        /*0044*/ 	.byte	0x00, 0xf5, 0x21, 0x00


	//----- nvinfo : EIATTR_KPARAM_INFO
	.align		4
.L_15:
        /*0048*/ 	.byte	0x04, 0x17
        /*004a*/ 	.short	(.L_17 - .L_16)
.L_16:
        /*004c*/ 	.word	0x00000000
        /*0050*/ 	.short	0x0001
        /*0052*/ 	.short	0x0008
        /*0054*/ 	.byte	0x00, 0xf5, 0x21, 0x00


	//----- nvinfo : EIATTR_KPARAM_INFO
	.align		4
.L_17:
        /*0058*/ 	.byte	0x04, 0x17
        /*005a*/ 	.short	(.L_19 - .L_18)
.L_18:
        /*005c*/ 	.word	0x00000000
        /*0060*/ 	.short	0x0000
        /*0062*/ 	.short	0x0000
        /*0064*/ 	.byte	0x00, 0xf5, 0x21, 0x00


	//----- nvinfo : EIATTR_SPARSE_MMA_MASK
	.align		4
.L_19:
        /*0068*/ 	.byte	0x03, 0x50
        /*006a*/ 	.short	0x0000


	//----- nvinfo : EIATTR_MAXREG_COUNT
	.align		4
        /*006c*/ 	.byte	0x03, 0x1b
        /*006e*/ 	.short	0x00ff


	//----- nvinfo : EIATTR_MERCURY_ISA_VERSION
	.align		4
        /*0070*/ 	.byte	0x03, 0x5f
        /*0072*/ 	.short	0x0101


	//----- nvinfo : EIATTR_VRC_CTA_INIT_COUNT
	.align		4
        /*0074*/ 	.byte	0x02, 0x4a
	.zero		1
	.zero		1


	//----- nvinfo : EIATTR_EXIT_INSTR_OFFSETS
	.align		4
        /*0078*/ 	.byte	0x04, 0x1c
        /*007a*/ 	.short	(.L_21 - .L_20)


	//   ....[0]....
.L_20:
        /*007c*/ 	.word	0x000001e0


	//----- nvinfo : EIATTR_CBANK_PARAM_SIZE
	.align		4
.L_21:
        /*0080*/ 	.byte	0x03, 0x19
        /*0082*/ 	.short	0x0024


	//----- nvinfo : EIATTR_PARAM_CBANK
	.align		4
        /*0084*/ 	.byte	0x04, 0x0a
        /*0086*/ 	.short	(.L_23 - .L_22)
	.align		4
.L_22:
        /*0088*/ 	.word	index@(.nv.constant0._Z16SimulationKernelP6uchar3PfS1_iii)
        /*008c*/ 	.short	0x0380
        /*008e*/ 	.short	0x0024


	//----- nvinfo : EIATTR_SW_WAR
	.align		4
.L_23:
        /*0090*/ 	.byte	0x04, 0x36
        /*0092*/ 	.short	(.L_25 - .L_24)
.L_24:
        /*0094*/ 	.word	0x00000008
.L_25:


//--------------------- .nv.callgraph             --------------------------
	.section	.nv.callgraph,"",@"SHT_CUDA_CALLGRAPH"
	.align	4
	.sectionentsize	8
	.align		4
        /*0000*/ 	.word	0x00000000
	.align		4
        /*0004*/ 	.word	0xffffffff
	.align		4
        /*0008*/ 	.word	0x00000000
	.align		4
        /*000c*/ 	.word	0xfffffffe
	.align		4
        /*0010*/ 	.word	0x00000000
	.align		4
        /*0014*/ 	.word	0xfffffffd
	.align		4
        /*0018*/ 	.word	0x00000000
	.align		4
        /*001c*/ 	.word	0xfffffffc


//--------------------- .text._Z16SimulationKernelP6uchar3PfS1_iii --------------------------
	.section	.text._Z16SimulationKernelP6uchar3PfS1_iii,"ax",@progbits
	.align	128
        .global         _Z16SimulationKernelP6uchar3PfS1_iii
        .type           _Z16SimulationKernelP6uchar3PfS1_iii,@function
        .size           _Z16SimulationKernelP6uchar3PfS1_iii,(.L_x_1 - _Z16SimulationKernelP6uchar3PfS1_iii)
        .other          _Z16SimulationKernelP6uchar3PfS1_iii,@"STO_CUDA_ENTRY STV_DEFAULT"
_Z16SimulationKernelP6uchar3PfS1_iii:
.text._Z16SimulationKernelP6uchar3PfS1_iii:
[----:B------:R-:W-:Y:S01]  /*0000*/  LDC R1, c[0x0][0x37c] ;  /* 0x0000df00ff017b82 */ /* 0x000fe20000000800 */
[----:B------:R-:W0:Y:S07]  /*0010*/  S2R R3, SR_TID.X ;  /* 0x0000000000037919 */ /* 0x000e2e0000002100 */
[----:B------:R-:W0:Y:S01]  /*0020*/  S2UR UR4, SR_CTAID.X ;  /* 0x00000000000479c3 */ /* 0x000e220000002500 */
[----:B------:R-:W1:Y:S07]  /*0030*/  LDCU UR6, c[0x0][0x39c] ;  /* 0x00007380ff0677ac */ /* 0x000e6e0008000800 */
[----:B------:R-:W0:Y:S02]  /*0040*/  LDC R0, c[0x0][0x360] ;  /* 0x0000d800ff007b82 */ /* 0x000e240000000800 */
[----:B0-----:R-:W-:Y:S01]  /*0050*/  IMAD R0, R0, UR4, R3 ;  /* 0x0000000400007c24 */ /* 0x001fe2000f8e0203 */
[----:B------:R-:W0:Y:S04]  /*0060*/  LDCU.64 UR4, c[0x0][0x358] ;  /* 0x00006b00ff0477ac */ /* 0x000e280008000a00 */
[----:B------:R-:W-:-:S13]  /*0070*/  ISETP.GT.AND P0, PT, R0, 0x31f, PT ;  /* 0x0000031f0000780c */ /* 0x000fda0003f04270 */
[----:B------:R-:W2:Y:S01]  /*0080*/  @!P0 LDC.64 R2, c[0x0][0x388] ;  /* 0x0000e200ff028b82 */ /* 0x000ea20000000a00 */
[----:B------:R-:W-:-:S07]  /*0090*/  @!P0 SHF.L.U32 R5, R0, 0x1, RZ ;  /* 0x0000000100058819 */ /* 0x000fce00000006ff */
[----:B------:R-:W3:Y:S01]  /*00a0*/  @!P0 LDC R4, c[0x0][0x3a0] ;  /* 0x0000e800ff048b82 */ /* 0x000ee20000000800 */
[----:B--2---:R-:W-:-:S05]  /*00b0*/  @!P0 IMAD.WIDE R2, R5, 0x4, R2 ;  /* 0x0000000405028825 */ /* 0x004fca00078e0202 */
[----:B0-----:R-:W2:Y:S04]  /*00c0*/  @!P0 LDG.E R5, desc[UR4][R2.64] ;  /* 0x0000000402058981 */ /* 0x001ea8000c1e1900 */
[----:B------:R0:W4:Y:S01]  /*00d0*/  @!P0 LDG.E R9, desc[UR4][R2.64+0x4] ;  /* 0x0000040402098981 */ /* 0x000122000c1e1900 */
[----:B-1----:R-:W-:Y:S02]  /*00e0*/  @!P0 I2FP.F32.S32 R0, UR6 ;  /* 0x0000000600008c45 */ /* 0x002fe40008201400 */
[----:B------:R-:W-:Y:S01]  /*00f0*/  CS2R R6, SRZ ;  /* 0x0000000000067805 */ /* 0x000fe2000001ff00 */
[----:B0-----:R-:W-:Y:S02]  /*0100*/  HFMA2 R2, -RZ, RZ, 0, 1.5199184417724609375e-05 ;  /* 0x000000ffff027431 */ /* 0x001fe400000001ff */
[----:B--2---:R-:W-:Y:S01]  /*0110*/  @!P0 FMUL R8, R0, R5 ;  /* 0x0000000500088220 */ /* 0x004fe20000400000 */
[----:B---3--:R-:W-:-:S02]  /*0120*/  @!P0 I2FP.F32.S32 R0, R4 ;  /* 0x0000000400008245 */ /* 0x008fc40000201400 */
[----:B------:R-:W0:Y:S01]  /*0130*/  LDC.64 R4, c[0x0][0x380] ;  /* 0x0000e000ff047b82 */ /* 0x000e220000000a00 */
[----:B------:R-:W-:Y:S02]  /*0140*/  @!P0 F2I.TRUNC.NTZ R7, R8 ;  /* 0x0000000800078305 */ /* 0x000fe4000020f100 */
[----:B----4-:R-:W-:Y:S01]  /*0150*/  @!P0 FMUL R9, R0, R9 ;  /* 0x0000000900098220 */ /* 0x010fe20000400000 */
[----:B------:R-:W-:-:S04]  /*0160*/  PRMT R0, RZ, 0x7610, R0 ;  /* 0x00007610ff007816 */ /* 0x000fc80000000000 */
[----:B------:R-:W-:Y:S01]  /*0170*/  @!P0 PRMT R0, R2, 0x7610, R0 ;  /* 0x0000761002008816 */ /* 0x000fe20000000000 */
[----:B------:R-:W1:Y:S02]  /*0180*/  @!P0 F2I.TRUNC.NTZ R6, R9 ;  /* 0x0000000900068305 */ /* 0x000e64000020f100 */
[----:B-1----:R-:W-:-:S04]  /*0190*/  IMAD R3, R7, UR6, R6 ;  /* 0x0000000607037c24 */ /* 0x002fc8000f8e0206 */
[----:B0-----:R-:W-:-:S05]  /*01a0*/  IMAD.WIDE R2, R3, 0x3, R4 ;  /* 0x0000000303027825 */ /* 0x001fca00078e0204 */
[----:B------:R-:W-:Y:S04]  /*01b0*/  STG.E.U8 desc[UR4][R2.64], R0 ;  /* 0x0000000002007986 */ /* 0x000fe8000c101104 */
[----:B------:R-:W-:Y:S04]  /*01c0*/  STG.E.U8 desc[UR4][R2.64+0x1], RZ ;  /* 0x000001ff02007986 */ /* 0x000fe8000c101104 */
[----:B------:R-:W-:Y:S01]  /*01d0*/  STG.E.U8 desc[UR4][R2.64+0x2], RZ ;  /* 0x000002ff02007986 */ /* 0x000fe2000c101104 */
[----:B------:R-:W-:Y:S05]  /*01e0*/  EXIT ;  /* 0x000000000000794d */ /* 0x000fea0003800000 */
.L_x_0:
[----:B------:R-:W-:-:S00]  /*01f0*/  BRA `(.L_x_0) ;  /* 0xfffffffc00fc7947 */ /* 0x000fc0000383ffff */
[----:B------:R-:W-:-:S00]  /*0200*/  NOP ;  /* 0x0000000000007918 */ /* 0x000fc00000000000 */
[----:B------:R-:W-:-:S00]  /*0210*/  NOP ;  /* 0x0000000000007918 */ /* 0x000fc00000000000 */
[----:B------:R-:W-:-:S00]  /*0220*/  NOP ;  /* 0x0000000000007918 */ /* 0x000fc00000000000 */
[----:B------:R-:W-:-:S00]  /*0230*/  NOP ;  /* 0x0000000000007918 */ /* 0x000fc00000000000 */
[----:B------:R-:W-:-:S00]  /*0240*/  NOP ;  /* 0x0000000000007918 */ /* 0x000fc00000000000 */
[----:B------:R-:W-:-:S00]  /*0250*/  NOP ;  /* 0x0000000000007918 */ /* 0x000fc00000000000 */
[----:B------:R-:W-:-:S00]  /*0260*/  NOP ;  /* 0x0000000000007918 */ /* 0x000fc00000000000 */
[----:B------:R-:W-:-:S00]  /*0270*/  NOP ;  /* 0x0000000000007918 */ /* 0x000fc00000000000 */
.L_x_1:


//--------------------- .nv.shared.reserved.0     --------------------------
	.section	.nv.shared.reserved.0,"aw",@nobits
	.weak		__nv_reservedSMEM_offset_0_alias
	.size		__nv_reservedSMEM_offset_0_alias, 0, 64
	.other		__nv_reservedSMEM_offset_0_alias,@"STO_CUDA_RESERVED_SHARED STV_DEFAULT"
__nv_reservedSMEM_offset_0_alias:
	.zero		0
	.zero		64


//--------------------- .nv.constant0._Z16SimulationKernelP6uchar3PfS1_iii --------------------------
	.section	.nv.constant0._Z16SimulationKernelP6uchar3PfS1_iii,"a",@progbits
	.sectionflags	@""
	.align	4
.nv.constant0._Z16SimulationKernelP6uchar3PfS1_iii:
	.zero		932


//--------------------- SYMBOLS --------------------------

	.type		.nv.reservedSmem.offset0,@object
	.size		.nv.reservedSmem.offset0,0x4
